//
// Generated by NVIDIA NVVM Compiler
//
// Compiler Build ID: CL-36424714
// Cuda compilation tools, release 13.0, V13.0.88
// Based on NVVM 20.0.0
//

.version 9.0
.target sm_100
.address_size 64

	// .globl	_Z5SobelPKhPhjj
.extern .shared .align 16 .b8 s[];

.visible .entry _Z5SobelPKhPhjj(
	.param .u64 .ptr .align 1 _Z5SobelPKhPhjj_param_0,
	.param .u64 .ptr .align 1 _Z5SobelPKhPhjj_param_1,
	.param .u32 _Z5SobelPKhPhjj_param_2,
	.param .u32 _Z5SobelPKhPhjj_param_3
)
{
	.reg .pred 	%p<5>;
	.reg .b16 	%rs<12>;
	.reg .b32 	%r<62>;
	.reg .b32 	%f<3>;
	.reg .b64 	%rd<9>;

	ld.param.u64 	%rd1, [_Z5SobelPKhPhjj_param_0];
	ld.param.u64 	%rd2, [_Z5SobelPKhPhjj_param_1];
	ld.param.u32 	%r5, [_Z5SobelPKhPhjj_param_2];
	ld.param.u32 	%r6, [_Z5SobelPKhPhjj_param_3];
	mov.u32 	%r8, %ctaid.x;
	mov.u32 	%r9, %tid.x;
	add.s32 	%r1, %r9, -1;
	mad.lo.s32 	%r10, %r8, 14, %r1;
	mov.u32 	%r11, %ctaid.y;
	mov.u32 	%r12, %tid.y;
	add.s32 	%r2, %r12, -1;
	mad.lo.s32 	%r13, %r11, 14, %r2;
	mad.lo.s32 	%r3, %r5, %r13, %r10;
	shl.b32 	%r15, %r12, 4;
	add.s32 	%r16, %r15, %r9;
	setp.ge.u32 	%p1, %r10, %r5;
	setp.ge.u32 	%p2, %r13, %r6;
	shl.b32 	%r17, %r16, 1;
	mov.u32 	%r18, s;
	add.s32 	%r4, %r18, %r17;
	or.pred  	%p3, %p1, %p2;
	@%p3 bra 	$L__BB0_2;
	cvta.to.global.u64 	%rd3, %rd1;
	cvt.u64.u32 	%rd4, %r3;
	add.s64 	%rd5, %rd3, %rd4;
	ld.global.u8 	%rs2, [%rd5];
	st.shared.u16 	[%r4], %rs2;
	bra.uni 	$L__BB0_3;
$L__BB0_2:
	mov.b16 	%rs1, 0;
	st.shared.u16 	[%r4], %rs1;
$L__BB0_3:
	bar.sync 	0;
	max.u32 	%r20, %r1, %r2;
	setp.gt.u32 	%p4, %r20, 13;
	@%p4 bra 	$L__BB0_5;
	ld.shared.s16 	%r21, [%r4+-34];
	ld.shared.s16 	%r22, [%r4+-30];
	ld.shared.u16 	%rs3, [%r4+-2];
	ld.shared.u16 	%rs4, [%r4+2];
	mul.wide.s16 	%r23, %rs4, 2;
	ld.shared.s16 	%r24, [%r4+30];
	ld.shared.s16 	%r25, [%r4+34];
	mul.wide.s16 	%r26, %rs3, 2;
	add.s32 	%r27, %r26, %r21;
	add.s32 	%r28, %r23, %r22;
	add.s32 	%r29, %r27, %r24;
	sub.s32 	%r30, %r28, %r29;
	add.s32 	%r31, %r30, %r25;
	shr.s32 	%r32, %r31, 31;
	shr.u32 	%r33, %r32, 30;
	add.s32 	%r34, %r31, %r33;
	shr.s32 	%r35, %r34, 2;
	ld.shared.u16 	%rs5, [%r4+-32];
	mul.wide.s16 	%r36, %rs5, 2;
	ld.shared.u16 	%rs6, [%r4+32];
	add.s32 	%r37, %r36, %r21;
	add.s32 	%r38, %r37, %r22;
	mul.wide.s16 	%r39, %rs6, 2;
	add.s32 	%r40, %r39, %r24;
	add.s32 	%r41, %r40, %r25;
	sub.s32 	%r42, %r38, %r41;
	shr.s32 	%r43, %r42, 31;
	shr.u32 	%r44, %r43, 30;
	add.s32 	%r45, %r42, %r44;
	shr.s32 	%r46, %r45, 2;
	shl.b32 	%r47, %r35, 16;
	cvt.s32.s16 	%r48, %r35;
	shl.b32 	%r49, %r46, 16;
	cvt.s32.s16 	%r50, %r46;
	mul.lo.s32 	%r51, %r50, %r50;
	mad.lo.s32 	%r52, %r48, %r48, %r51;
	add.s32 	%r53, %r52, 65025;
	cvt.rn.f32.u32 	%f1, %r53;
	sqrt.rn.f32 	%f2, %f1;
	cvt.rzi.s32.f32 	%r54, %f2;
	shr.s32 	%r55, %r47, 9;
	cvt.s32.s16 	%r56, %r54;
	div.s32 	%r57, %r55, %r56;
	cvt.u16.u32 	%rs7, %r57;
	sub.s16 	%rs8, -128, %rs7;
	shr.s32 	%r58, %r49, 9;
	div.s32 	%r59, %r58, %r56;
	cvt.u16.u32 	%rs9, %r59;
	sub.s16 	%rs10, -128, %rs9;
	div.s32 	%r60, 65025, %r56;
	shl.b32 	%r61, %r3, 2;
	cvt.u64.u32 	%rd6, %r61;
	cvta.to.global.u64 	%rd7, %rd2;
	add.s64 	%rd8, %rd7, %rd6;
	st.global.u8 	[%rd8], %rs8;
	st.global.u8 	[%rd8+1], %rs10;
	st.global.u8 	[%rd8+2], %r60;
	mov.b16 	%rs11, 255;
	st.global.u8 	[%rd8+3], %rs11;
$L__BB0_5:
	ret;

}


// ===== COMPILED SASS (sm_100) =====

	.target	sm_100

	.elftype	@"ET_EXEC"


//--------------------- .note.nv.tkinfo           --------------------------
	.section	.note.nv.tkinfo,"",@"SHT_NOTE"
	.sectionflags	@"SHF_NOTE_NV_TKINFO"
	.tkinfo
        /*0018*/ 	.word	0x00000002
        /*0030*/ 	.string	""
        /*0030*/ 	.string	"ptxas"
        /*0030*/ 	.string	"Cuda compilation tools, release 13.0, V13.0.88"
        /*0030*/ 	.string	"Build cuda_13.0.r13.0/compiler.36424714_0"
        /*0030*/ 	.string	"-arch sm_100 -m 64 "



//--------------------- .note.nv.cuinfo           --------------------------
	.section	.note.nv.cuinfo,"",@"SHT_NOTE"
	.sectionflags	@"SHF_NOTE_NV_CUINFO"
        /*0018*/ 	.short	0x0002
        /*001a*/ 	.short	0x0064
        /*001c*/ 	.short	0x0082
	.zero		2


//--------------------- .nv.info                  --------------------------
	.section	.nv.info,"",@"SHT_CUDA_INFO"
	.align	4


	//----- nvinfo : EIATTR_REGCOUNT
	.align		4
        /*0000*/ 	.byte	0x04, 0x2f
        /*0002*/ 	.short	(.L_1 - .L_0)
	.align		4
.L_0:
        /*0004*/ 	.word	index@(_Z5SobelPKhPhjj)
        /*0008*/ 	.word	0x00000010


	//----- nvinfo : EIATTR_FRAME_SIZE
	.align		4
.L_1:
        /*000c*/ 	.byte	0x04, 0x11
        /*000e*/ 	.short	(.L_3 - .L_2)
	.align		4
.L_2:
        /*0010*/ 	.word	index@($__internal_0_$__cuda_sm20_sqrt_rn_f32_slowpath)
        /*0014*/ 	.word	0x00000000


	//----- nvinfo : EIATTR_FRAME_SIZE
	.align		4
.L_3:
        /*0018*/ 	.byte	0x04, 0x11
        /*001a*/ 	.short	(.L_5 - .L_4)
	.align		4
.L_4:
        /*001c*/ 	.word	index@(_Z5SobelPKhPhjj)
        /*0020*/ 	.word	0x00000000


	//----- nvinfo : EIATTR_MIN_STACK_SIZE
	.align		4
.L_5:
        /*0024*/ 	.byte	0x04, 0x12
        /*0026*/ 	.short	(.L_7 - .L_6)
	.align		4
.L_6:
        /*0028*/ 	.word	index@(_Z5SobelPKhPhjj)
        /*002c*/ 	.word	0x00000000
.L_7:


//--------------------- .nv.compat                --------------------------
	.section	.nv.compat,"",@"SHT_CUDA_COMPAT_INFO"
	.align	4
        /*0000*/ 	.byte	0x02, 0x09, 0x00, 0x00, 0x02, 0x02, 0x01, 0x00, 0x02, 0x05, 0x05, 0x00, 0x03, 0x07, 0x01, 0x01
        /*0010*/ 	.byte	0x02, 0x03, 0x00, 0x00, 0x02, 0x06, 0x01, 0x00, 0x04, 0x0b, 0x08, 0x00, 0x01, 0x00, 0x00, 0x00
        /*0020*/ 	.byte	0x00, 0x00, 0x00, 0x00


//--------------------- .nv.info._Z5SobelPKhPhjj  --------------------------
	.section	.nv.info._Z5SobelPKhPhjj,"",@"SHT_CUDA_INFO"
	.sectionflags	@""
	.align	4


	//----- nvinfo : EIATTR_CUDA_API_VERSION
	.align		4
        /*0000*/ 	.byte	0x04, 0x37
        /*0002*/ 	.short	(.L_9 - .L_8)
.L_8:
        /*0004*/ 	.word	0x00000082


	//----- nvinfo : EIATTR_KPARAM_INFO
	.align		4
.L_9:
        /*0008*/ 	.byte	0x04, 0x17
        /*000a*/ 	.short	(.L_11 - .L_10)
.L_10:
        /*000c*/ 	.word	0x00000000
        /*0010*/ 	.short	0x0003
        /*0012*/ 	.short	0x0014
        /*0014*/ 	.byte	0x00, 0xf0, 0x11, 0x00


	//----- nvinfo : EIATTR_KPARAM_INFO
	.align		4
.L_11:
        /*0018*/ 	.byte	0x04, 0x17
        /*001a*/ 	.short	(.L_13 - .L_12)
.L_12:
        /*001c*/ 	.word	0x00000000
        /*0020*/ 	.short	0x0002
        /*0022*/ 	.short	0x0010
        /*0024*/ 	.byte	0x00, 0xf0, 0x11, 0x00


	//----- nvinfo : EIATTR_KPARAM_INFO
	.align		4
.L_13:
        /*0028*/ 	.byte	0x04, 0x17
        /*002a*/ 	.short	(.L_15 - .L_14)
.L_14:
        /*002c*/ 	.word	0x00000000
        /*0030*/ 	.short	0x0001
        /*0032*/ 	.short	0x0008
        /*0034*/ 	.byte	0x00, 0xf5, 0x21, 0x00


	//----- nvinfo : EIATTR_KPARAM_INFO
	.align		4
.L_15:
        /*0038*/ 	.byte	0x04, 0x17
        /*003a*/ 	.short	(.L_17 - .L_16)
.L_16:
        /*003c*/ 	.word	0x00000000
        /*0040*/ 	.short	0x0000
        /*0042*/ 	.short	0x0000
        /*0044*/ 	.byte	0x00, 0xf5, 0x21, 0x00


	//----- nvinfo : EIATTR_SPARSE_MMA_MASK
	.align		4
.L_17:
        /*0048*/ 	.byte	0x03, 0x50
        /*004a*/ 	.short	0x0000


	//----- nvinfo : EIATTR_MAXREG_COUNT
	.align		4
        /*004c*/ 	.byte	0x03, 0x1b
        /*004e*/ 	.short	0x00ff


	//----- nvinfo : EIATTR_NUM_BARRIERS
	.align		4
        /*0050*/ 	.byte	0x02, 0x4c
        /*0052*/ 	.byte	0x01
	.zero		1


	//----- nvinfo : EIATTR_MERCURY_ISA_VERSION
	.align		4
        /*0054*/ 	.byte	0x03, 0x5f
        /*0056*/ 	.short	0x0101


	//----- nvinfo : EIATTR_VRC_CTA_INIT_COUNT
	.align		4
        /*0058*/ 	.byte	0x02, 0x4a
	.zero		1
	.zero		1


	//----- nvinfo : EIATTR_EXIT_INSTR_OFFSETS
	.align		4
        /*005c*/ 	.byte	0x04, 0x1c
        /*005e*/ 	.short	(.L_19 - .L_18)


	//   ....[0]....
.L_18:
        /*0060*/ 	.word	0x000001c0


	//   ....[1]....
        /*0064*/ 	.word	0x00000930


	//----- nvinfo : EIATTR_CRS_STACK_SIZE
	.align		4
.L_19:
        /*0068*/ 	.byte	0x04, 0x1e
        /*006a*/ 	.short	(.L_21 - .L_20)
.L_20:
        /*006c*/ 	.word	0x00000000


	//----- nvinfo : EIATTR_CBANK_PARAM_SIZE
	.align		4
.L_21:
        /*0070*/ 	.byte	0x03, 0x19
        /*0072*/ 	.short	0x0018


	//----- nvinfo : EIATTR_PARAM_CBANK
	.align		4
        /*0074*/ 	.byte	0x04, 0x0a
        /*0076*/ 	.short	(.L_23 - .L_22)
	.align		4
.L_22:
        /*0078*/ 	.word	index@(.nv.constant0._Z5SobelPKhPhjj)
        /*007c*/ 	.short	0x0380
        /*007e*/ 	.short	0x0018


	//----- nvinfo : EIATTR_SW_WAR
	.align		4
.L_23:
        /*0080*/ 	.byte	0x04, 0x36
        /*0082*/ 	.short	(.L_25 - .L_24)
.L_24:
        /*0084*/ 	.word	0x00000008
.L_25:


//--------------------- .nv.callgraph             --------------------------
	.section	.nv.callgraph,"",@"SHT_CUDA_CALLGRAPH"
	.align	4
	.sectionentsize	8
	.align		4
        /*0000*/ 	.word	0x00000000
	.align		4
        /*0004*/ 	.word	0xffffffff
	.align		4
        /*0008*/ 	.word	0x00000000
	.align		4
        /*000c*/ 	.word	0xfffffffe
	.align		4
        /*0010*/ 	.word	0x00000000
	.align		4
        /*0014*/ 	.word	0xfffffffd
	.align		4
        /*0018*/ 	.word	0x00000000
	.align		4
        /*001c*/ 	.word	0xfffffffc


//--------------------- .text._Z5SobelPKhPhjj     --------------------------
	.section	.text._Z5SobelPKhPhjj,"ax",@progbits
	.align	128
        .global         _Z5SobelPKhPhjj
        .type           _Z5SobelPKhPhjj,@function
        .size           _Z5SobelPKhPhjj,(.L_x_5 - _Z5SobelPKhPhjj)
        .other          _Z5SobelPKhPhjj,@"STO_CUDA_ENTRY STV_DEFAULT"
_Z5SobelPKhPhjj:
.text._Z5SobelPKhPhjj:
[----:B------:R-:W-:Y:S01]  /*0000*/  LDC R1, c[0x0][0x37c] ;  /* 0x0000df00ff017b82 */ /* 0x000fe20000000800 */
[----:B------:R-:W0:Y:S01]  /*0010*/  S2R R9, SR_TID.Y ;  /* 0x0000000000097919 */ /* 0x000e220000002200 */
[----:B------:R-:W1:Y:S01]  /*0020*/  LDCU.64 UR4, c[0x0][0x390] ;  /* 0x00007200ff0477ac */ /* 0x000e620008000a00 */
[----:B------:R-:W2:Y:S01]  /*0030*/  S2R R6, SR_TID.X ;  /* 0x0000000000067919 */ /* 0x000ea20000002100 */
[----:B------:R-:W3:Y:S01]  /*0040*/  LDCU.64 UR6, c[0x0][0x358] ;  /* 0x00006b00ff0677ac */ /* 0x000ee20008000a00 */
[----:B------:R-:W4:Y:S01]  /*0050*/  S2R R2, SR_CTAID.Y ;  /* 0x0000000000027919 */ /* 0x000f220000002600 */
[----:B------:R-:W5:Y:S01]  /*0060*/  S2R R3, SR_CTAID.X ;  /* 0x0000000000037919 */ /* 0x000f620000002500 */
[----:B0-----:R-:W-:Y:S02]  /*0070*/  VIADD R7, R9, 0xffffffff ;  /* 0xffffffff09077836 */ /* 0x001fe40000000000 */
[----:B--2---:R-:W-:Y:S02]  /*0080*/  VIADD R0, R6, 0xffffffff ;  /* 0xffffffff06007836 */ /* 0x004fe40000000000 */
[----:B----4-:R-:W-:-:S02]  /*0090*/  IMAD R2, R2, 0xe, R7 ;  /* 0x0000000e02027824 */ /* 0x010fc400078e0207 */
[----:B-----5:R-:W-:-:S03]  /*00a0*/  IMAD R3, R3, 0xe, R0 ;  /* 0x0000000e03037824 */ /* 0x020fc600078e0200 */
[----:B-1----:R-:W-:-:S04]  /*00b0*/  ISETP.GE.U32.AND P0, PT, R2, UR5, PT ;  /* 0x0000000502007c0c */ /* 0x002fc8000bf06070 */
[----:B------:R-:W-:Y:S01]  /*00c0*/  ISETP.GE.U32.OR P0, PT, R3, UR4, P0 ;  /* 0x0000000403007c0c */ /* 0x000fe20008706470 */
[----:B------:R-:W-:-:S12]  /*00d0*/  IMAD R3, R2, UR4, R3 ;  /* 0x0000000402037c24 */ /* 0x000fd8000f8e0203 */
[----:B------:R-:W0:Y:S02]  /*00e0*/  @!P0 LDC.64 R4, c[0x0][0x380] ;  /* 0x0000e000ff048b82 */ /* 0x000e240000000a00 */
[----:B0-----:R-:W-:-:S05]  /*00f0*/  @!P0 IADD3 R4, P1, PT, R3, R4, RZ ;  /* 0x0000000403048210 */ /* 0x001fca0007f3e0ff */
[----:B------:R-:W-:-:S06]  /*0100*/  @!P0 IMAD.X R5, RZ, RZ, R5, P1 ;  /* 0x000000ffff058224 */ /* 0x000fcc00008e0605 */
[----:B---3--:R-:W2:Y:S01]  /*0110*/  @!P0 LDG.E.U8 R5, desc[UR6][R4.64] ;  /* 0x0000000604058981 */ /* 0x008ea2000c1e1100 */
[----:B------:R-:W0:Y:S01]  /*0120*/  S2UR UR5, SR_CgaCtaId ;  /* 0x00000000000579c3 */ /* 0x000e220000008800 */
[----:B------:R-:W-:Y:S01]  /*0130*/  UMOV UR4, 0x400 ;  /* 0x0000040000047882 */ /* 0x000fe20000000000 */
[----:B------:R-:W-:Y:S01]  /*0140*/  VIMNMX.U32 R7, PT, PT, R0, R7, !PT ;  /* 0x0000000700077248 */ /* 0x000fe20007fe0000 */
[----:B------:R-:W-:-:S03]  /*0150*/  IMAD R0, R9, 0x10, R6 ;  /* 0x0000001009007824 */ /* 0x000fc600078e0206 */
[----:B------:R-:W-:Y:S01]  /*0160*/  ISETP.GT.U32.AND P1, PT, R7, 0xd, PT ;  /* 0x0000000d0700780c */ /* 0x000fe20003f24070 */
[----:B0-----:R-:W-:-:S06]  /*0170*/  ULEA UR4, UR5, UR4, 0x18 ;  /* 0x0000000405047291 */ /* 0x001fcc000f8ec0ff */
[----:B------:R-:W-:-:S05]  /*0180*/  LEA R0, R0, UR4, 0x1 ;  /* 0x0000000400007c11 */ /* 0x000fca000f8e08ff */
[----:B--2---:R0:W-:Y:S04]  /*0190*/  @!P0 STS.U16 [R0], R5 ;  /* 0x0000000500008388 */ /* 0x0041e80000000400 */
[----:B------:R0:W-:Y:S01]  /*01a0*/  @P0 STS.U16 [R0], RZ ;  /* 0x000000ff00000388 */ /* 0x0001e20000000400 */
[----:B------:R-:W-:Y:S06]  /*01b0*/  BAR.SYNC.DEFER_BLOCKING 0x0 ;  /* 0x0000000000007b1d */ /* 0x000fec0000010000 */
[----:B------:R-:W-:Y:S05]  /*01c0*/  @P1 EXIT ;  /* 0x000000000000194d */ /* 0x000fea0003800000 */
[----:B------:R-:W1:Y:S01]  /*01d0*/  LDS.U16 R10, [R0+0x20] ;  /* 0x00002000000a7984 */ /* 0x000e620000000400 */
[----:B------:R-:W-:Y:S03]  /*01e0*/  BSSY.RECONVERGENT B0, `(.L_x_0) ;  /* 0x000002e000007945 */ /* 0x000fe60003800200 */
[----:B------:R-:W2:Y:S04]  /*01f0*/  LDS.U16 R6, [R0+0x2] ;  /* 0x0000020000067984 */ /* 0x000ea80000000400 */
[----:B0-----:R-:W0:Y:S04]  /*0200*/  LDS.U16 R5, [R0+-0x2] ;  /* 0xfffffe0000057984 */ /* 0x001e280000000400 */
[----:B------:R-:W3:Y:S04]  /*0210*/  LDS.U16 R9, [R0+-0x20] ;  /* 0xffffe00000097984 */ /* 0x000ee80000000400 */
[----:B------:R-:W4:Y:S04]  /*0220*/  LDS.S16 R7, [R0+0x1e] ;  /* 0x00001e0000077984 */ /* 0x000f280000000600 */
[----:B------:R-:W5:Y:S04]  /*0230*/  LDS.S16 R2, [R0+-0x22] ;  /* 0xffffde0000027984 */ /* 0x000f680000000600 */
[----:B------:R-:W5:Y:S04]  /*0240*/  LDS.S16 R4, [R0+-0x1e] ;  /* 0xffffe20000047984 */ /* 0x000f680000000600 */
[----:B------:R5:W5:Y:S01]  /*0250*/  LDS.S16 R8, [R0+0x22] ;  /* 0x0000220000087984 */ /* 0x000b620000000600 */
[----:B-1----:R-:W-:-:S02]  /*0260*/  PRMT R10, R10, 0x9910, RZ ;  /* 0x000099100a0a7816 */ /* 0x002fc400000000ff */
[----:B--2---:R-:W-:Y:S02]  /*0270*/  PRMT R11, R6, 0x9910, RZ ;  /* 0x00009910060b7816 */ /* 0x004fe400000000ff */
[----:B------:R-:W-:Y:S02]  /*0280*/  MOV R6, R10 ;  /* 0x0000000a00067202 */ /* 0x000fe40000000f00 */
[----:B0-----:R-:W-:Y:S02]  /*0290*/  PRMT R5, R5, 0x9910, RZ ;  /* 0x0000991005057816 */ /* 0x001fe400000000ff */
[----:B---3--:R-:W-:Y:S01]  /*02a0*/  PRMT R13, R9, 0x9910, RZ ;  /* 0x00009910090d7816 */ /* 0x008fe200000000ff */
[----:B----4-:R-:W-:Y:S02]  /*02b0*/  IMAD R9, R6, 0x2, R7 ;  /* 0x0000000206097824 */ /* 0x010fe400078e0207 */
[--C-:B-----5:R-:W-:Y:S02]  /*02c0*/  IMAD R6, R5, 0x2, R2.reuse ;  /* 0x0000000205067824 */ /* 0x120fe400078e0202 */
[----:B------:R-:W-:-:S02]  /*02d0*/  IMAD R5, R13, 0x2, R2 ;  /* 0x000000020d057824 */ /* 0x000fc400078e0202 */
[----:B------:R-:W-:Y:S01]  /*02e0*/  IMAD R0, R11, 0x2, R4 ;  /* 0x000000020b007824 */ /* 0x000fe200078e0204 */
[----:B------:R-:W-:-:S04]  /*02f0*/  IADD3 R9, PT, PT, R8, R9, RZ ;  /* 0x0000000908097210 */ /* 0x000fc80007ffe0ff */
[----:B------:R-:W-:Y:S02]  /*0300*/  IADD3 R7, PT, PT, R0, -R6, -R7 ;  /* 0x8000000600077210 */ /* 0x000fe40007ffe807 */
[----:B------:R-:W-:-:S03]  /*0310*/  IADD3 R5, PT, PT, -R9, R5, R4 ;  /* 0x0000000509057210 */ /* 0x000fc60007ffe104 */
[----:B------:R-:W-:Y:S01]  /*0320*/  IMAD.IADD R7, R8, 0x1, R7 ;  /* 0x0000000108077824 */ /* 0x000fe200078e0207 */
[----:B------:R-:W-:-:S04]  /*0330*/  SHF.R.S32.HI R2, RZ, 0x1f, R5 ;  /* 0x0000001fff027819 */ /* 0x000fc80000011405 */
[----:B------:R-:W-:Y:S02]  /*0340*/  SHF.R.S32.HI R0, RZ, 0x1f, R7 ;  /* 0x0000001fff007819 */ /* 0x000fe40000011407 */
[----:B------:R-:W-:Y:S02]  /*0350*/  LEA.HI R2, R2, R5, RZ, 0x2 ;  /* 0x0000000502027211 */ /* 0x000fe400078f10ff */
[----:B------:R-:W-:Y:S02]  /*0360*/  LEA.HI R0, R0, R7, RZ, 0x2 ;  /* 0x0000000700007211 */ /* 0x000fe400078f10ff */
[----:B------:R-:W-:Y:S02]  /*0370*/  SHF.R.S32.HI R2, RZ, 0x2, R2 ;  /* 0x00000002ff027819 */ /* 0x000fe40000011402 */
[----:B------:R-:W-:Y:S02]  /*0380*/  SHF.R.S32.HI R0, RZ, 0x2, R0 ;  /* 0x00000002ff007819 */ /* 0x000fe40000011400 */
[C---:B------:R-:W-:Y:S01]  /*0390*/  PRMT R5, R2.reuse, 0x9910, RZ ;  /* 0x0000991002057816 */ /* 0x040fe200000000ff */
[----:B------:R-:W-:Y:S01]  /*03a0*/  IMAD.U32 R2, R2, 0x10000, RZ ;  /* 0x0001000002027824 */ /* 0x000fe200078e00ff */
[----:B------:R-:W-:-:S03]  /*03b0*/  PRMT R4, R0, 0x9910, RZ ;  /* 0x0000991000047816 */ /* 0x000fc600000000ff */
[----:B------:R-:W-:-:S04]  /*03c0*/  IMAD R5, R5, R5, 0xfe01 ;  /* 0x0000fe0105057424 */ /* 0x000fc800078e0205 */
[----:B------:R-:W-:-:S05]  /*03d0*/  IMAD R4, R4, R4, R5 ;  /* 0x0000000404047224 */ /* 0x000fca00078e0205 */
[----:B------:R-:W-:-:S04]  /*03e0*/  I2FP.F32.U32 R5, R4 ;  /* 0x0000000400057245 */ /* 0x000fc80000201000 */
[----:B------:R0:W1:Y:S01]  /*03f0*/  MUFU.RSQ R6, R5 ;  /* 0x0000000500067308 */ /* 0x0000620000001400 */
[----:B------:R-:W-:-:S05]  /*0400*/  VIADD R4, R5, 0xf3000000 ;  /* 0xf300000005047836 */ /* 0x000fca0000000000 */
[----:B------:R-:W-:Y:S01]  /*0410*/  ISETP.GT.U32.AND P0, PT, R4, 0x727fffff, PT ;  /* 0x727fffff0400780c */ /* 0x000fe20003f04070 */
[----:B------:R-:W-:-:S12]  /*0420*/  IMAD.U32 R4, R0, 0x10000, RZ ;  /* 0x0001000000047824 */ /* 0x000fd800078e00ff */
[----:B01----:R-:W-:Y:S05]  /*0430*/  @!P0 BRA `(.L_x_1) ;  /* 0x0000000000108947 */ /* 0x003fea0003800000 */
[----:B------:R-:W-:-:S07]  /*0440*/  MOV R10, 0x460 ;  /* 0x00000460000a7802 */ /* 0x000fce0000000f00 */
[----:B------:R-:W-:Y:S05]  /*0450*/  CALL.REL.NOINC `($__internal_0_$__cuda_sm20_sqrt_rn_f32_slowpath) ;  /* 0x0000000400387944 */ /* 0x000fea0003c00000 */
[----:B------:R-:W-:Y:S01]  /*0460*/  MOV R8, R5 ;  /* 0x0000000500087202 */ /* 0x000fe20000000f00 */
[----:B------:R-:W-:Y:S06]  /*0470*/  BRA `(.L_x_2) ;  /* 0x0000000000107947 */ /* 0x000fec0003800000 */
.L_x_1:
[----:B------:R-:W-:Y:S01]  /*0480*/  FMUL.FTZ R8, R5, R6 ;  /* 0x0000000605087220 */ /* 0x000fe20000410000 */
[----:B------:R-:W-:-:S03]  /*0490*/  FMUL.FTZ R6, R6, 0.5 ;  /* 0x3f00000006067820 */ /* 0x000fc60000410000 */
[----:B------:R-:W-:-:S04]  /*04a0*/  FFMA R5, -R8, R8, R5 ;  /* 0x0000000808057223 */ /* 0x000fc80000000105 */
[----:B------:R-:W-:-:S07]  /*04b0*/  FFMA R8, R5, R6, R8 ;  /* 0x0000000605087223 */ /* 0x000fce0000000008 */
.L_x_2:
[----:B------:R-:W-:Y:S05]  /*04c0*/  BSYNC.RECONVERGENT B0 ;  /* 0x0000000000007941 */ /* 0x000fea0003800200 */
.L_x_0:
[----:B------:R-:W0:Y:S01]  /*04d0*/  F2I.TRUNC.NTZ R8, R8 ;  /* 0x0000000800087305 */ /* 0x000e22000020f100 */
[----:B------:R-:W-:Y:S01]  /*04e0*/  SHF.R.S32.HI R9, RZ, 0x9, R4 ;  /* 0x00000009ff097819 */ /* 0x000fe20000011404 */
[----:B------:R-:W1:Y:S01]  /*04f0*/  LDCU.64 UR4, c[0x0][0x388] ;  /* 0x00007100ff0477ac */ /* 0x000e620008000a00 */
[----:B0-----:R-:W-:-:S04]  /*0500*/  PRMT R0, R8, 0x9910, RZ ;  /* 0x0000991008007816 */ /* 0x001fc800000000ff */
[-C--:B------:R-:W-:Y:S02]  /*0510*/  IABS R5, R0.reuse ;  /* 0x0000000000057213 */ /* 0x080fe40000000000 */
[----:B------:R-:W-:Y:S02]  /*0520*/  IABS R8, R0 ;  /* 0x0000000000087213 */ /* 0x000fe40000000000 */
[----:B------:R-:W0:Y:S08]  /*0530*/  I2F.RP R10, R5 ;  /* 0x00000005000a7306 */ /* 0x000e300000209400 */
[----:B0-----:R-:W0:Y:S02]  /*0540*/  MUFU.RCP R10, R10 ;  /* 0x0000000a000a7308 */ /* 0x001e240000001000 */
[----:B0-----:R-:W-:-:S06]  /*0550*/  VIADD R6, R10, 0xffffffe ;  /* 0x0ffffffe0a067836 */ /* 0x001fcc0000000000 */
[----:B------:R0:W2:Y:S02]  /*0560*/  F2I.FTZ.U32.TRUNC.NTZ R7, R6 ;  /* 0x0000000600077305 */ /* 0x0000a4000021f000 */
[----:B0-----:R-:W-:Y:S02]  /*0570*/  IMAD.MOV.U32 R6, RZ, RZ, RZ ;  /* 0x000000ffff067224 */ /* 0x001fe400078e00ff */
[----:B--2---:R-:W-:-:S04]  /*0580*/  IMAD.MOV R11, RZ, RZ, -R7 ;  /* 0x000000ffff0b7224 */ /* 0x004fc800078e0a07 */
[----:B------:R-:W-:Y:S01]  /*0590*/  IMAD.MOV.U32 R4, RZ, RZ, R11 ;  /* 0x000000ffff047224 */ /* 0x000fe200078e000b */
[----:B------:R-:W-:Y:S02]  /*05a0*/  SHF.R.S32.HI R11, RZ, 0x9, R2 ;  /* 0x00000009ff0b7819 */ /* 0x000fe40000011402 */
[----:B------:R-:W-:Y:S01]  /*05b0*/  IABS R2, R9 ;  /* 0x0000000900027213 */ /* 0x000fe20000000000 */
[----:B------:R-:W-:Y:S01]  /*05c0*/  IMAD R13, R4, R5, RZ ;  /* 0x00000005040d7224 */ /* 0x000fe200078e02ff */
[----:B------:R-:W-:Y:S02]  /*05d0*/  IABS R12, R11 ;  /* 0x0000000b000c7213 */ /* 0x000fe40000000000 */
[----:B------:R-:W-:Y:S01]  /*05e0*/  MOV R4, R2 ;  /* 0x0000000200047202 */ /* 0x000fe20000000f00 */
[----:B------:R-:W-:Y:S01]  /*05f0*/  IMAD.HI.U32 R7, R7, R13, R6 ;  /* 0x0000000d07077227 */ /* 0x000fe200078e0006 */
[-C--:B------:R-:W-:Y:S02]  /*0600*/  LOP3.LUT R11, R11, R0.reuse, RZ, 0x3c, !PT ;  /* 0x000000000b0b7212 */ /* 0x080fe400078e3cff */
[----:B------:R-:W-:Y:S01]  /*0610*/  LOP3.LUT R9, R9, R0, RZ, 0x3c, !PT ;  /* 0x0000000009097212 */ /* 0x000fe200078e3cff */
[----:B------:R-:W-:Y:S01]  /*0620*/  IMAD.MOV R13, RZ, RZ, -R8 ;  /* 0x000000ffff0d7224 */ /* 0x000fe200078e0a08 */
[----:B------:R-:W-:Y:S01]  /*0630*/  ISETP.GE.AND P1, PT, R11, RZ, PT ;  /* 0x000000ff0b00720c */ /* 0x000fe20003f26270 */
[----:B------:R-:W-:Y:S01]  /*0640*/  IMAD.HI.U32 R2, R7, R4, RZ ;  /* 0x0000000407027227 */ /* 0x000fe200078e00ff */
[----:B------:R-:W-:-:S03]  /*0650*/  ISETP.GE.AND P2, PT, R9, RZ, PT ;  /* 0x000000ff0900720c */ /* 0x000fc60003f46270 */
[----:B------:R-:W-:Y:S02]  /*0660*/  IMAD.MOV.U32 R8, RZ, RZ, R12 ;  /* 0x000000ffff087224 */ /* 0x000fe400078e000c */
[----:B------:R-:W-:Y:S02]  /*0670*/  IMAD R4, R2, R13, R4 ;  /* 0x0000000d02047224 */ /* 0x000fe400078e0204 */
[----:B------:R-:W-:-:S03]  /*0680*/  IMAD.HI.U32 R6, R7, R8, RZ ;  /* 0x0000000807067227 */ /* 0x000fc600078e00ff */
[----:B------:R-:W-:Y:S01]  /*0690*/  ISETP.GT.U32.AND P0, PT, R5, R4, PT ;  /* 0x000000040500720c */ /* 0x000fe20003f04070 */
[----:B------:R-:W-:Y:S02]  /*06a0*/  IMAD R8, R6, R13, R8 ;  /* 0x0000000d06087224 */ /* 0x000fe400078e0208 */
[----:B------:R-:W-:-:S03]  /*06b0*/  IMAD.HI.U32 R7, R7, 0xfe01, RZ ;  /* 0x0000fe0107077827 */ /* 0x000fc600078e00ff */
[----:B------:R-:W-:Y:S01]  /*06c0*/  ISETP.GT.U32.AND P4, PT, R5, R8, PT ;  /* 0x000000080500720c */ /* 0x000fe20003f84070 */
[----:B------:R-:W-:-:S05]  /*06d0*/  IMAD R10, R7, R13, 0xfe01 ;  /* 0x0000fe01070a7424 */ /* 0x000fca00078e020d */
[----:B------:R-:W-:Y:S01]  /*06e0*/  ISETP.GT.U32.AND P3, PT, R5, R10, PT ;  /* 0x0000000a0500720c */ /* 0x000fe20003f64070 */
[----:B------:R-:W-:Y:S02]  /*06f0*/  @!P0 IMAD.IADD R4, R4, 0x1, -R5 ;  /* 0x0000000104048824 */ /* 0x000fe400078e0a05 */
[----:B------:R-:W-:-:S03]  /*0700*/  @!P0 VIADD R2, R2, 0x1 ;  /* 0x0000000102028836 */ /* 0x000fc60000000000 */
[-C--:B------:R-:W-:Y:S01]  /*0710*/  ISETP.GE.U32.AND P5, PT, R4, R5.reuse, PT ;  /* 0x000000050400720c */ /* 0x080fe20003fa6070 */
[----:B------:R-:W-:Y:S01]  /*0720*/  @!P4 VIADD R6, R6, 0x1 ;  /* 0x000000010606c836 */ /* 0x000fe20000000000 */
[-C--:B------:R-:W-:Y:S02]  /*0730*/  @!P4 IADD3 R8, PT, PT, R8, -R5.reuse, RZ ;  /* 0x800000050808c210 */ /* 0x080fe40007ffe0ff */
[----:B------:R-:W-:Y:S02]  /*0740*/  LOP3.LUT R4, R0, 0xfe01, RZ, 0x3c, !PT ;  /* 0x0000fe0100047812 */ /* 0x000fe400078e3cff */
[----:B------:R-:W-:Y:S01]  /*0750*/  ISETP.GE.U32.AND P6, PT, R8, R5, PT ;  /* 0x000000050800720c */ /* 0x000fe20003fc6070 */
[----:B------:R-:W-:Y:S01]  /*0760*/  @!P3 IMAD.IADD R10, R10, 0x1, -R5 ;  /* 0x000000010a0ab824 */ /* 0x000fe200078e0a05 */
[----:B------:R-:W-:Y:S01]  /*0770*/  ISETP.NE.AND P4, PT, R0, RZ, PT ;  /* 0x000000ff0000720c */ /* 0x000fe20003f85270 */
[----:B------:R-:W-:-:S03]  /*0780*/  @!P3 VIADD R7, R7, 0x1 ;  /* 0x000000010707b836 */ /* 0x000fc60000000000 */
[----:B------:R-:W-:Y:S02]  /*0790*/  ISETP.GE.U32.AND P0, PT, R10, R5, PT ;  /* 0x000000050a00720c */ /* 0x000fe40003f06070 */
[----:B------:R-:W-:Y:S02]  /*07a0*/  @P5 IADD3 R2, PT, PT, R2, 0x1, RZ ;  /* 0x0000000102025810 */ /* 0x000fe40007ffe0ff */
[----:B------:R-:W-:Y:S02]  /*07b0*/  ISETP.GE.AND P5, PT, R4, RZ, PT ;  /* 0x000000ff0400720c */ /* 0x000fe40003fa6270 */
[----:B------:R-:W-:Y:S01]  /*07c0*/  LOP3.LUT R5, RZ, R0, RZ, 0x33, !PT ;  /* 0x00000000ff057212 */ /* 0x000fe200078e33ff */
[----:B------:R-:W-:Y:S02]  /*07d0*/  @P6 VIADD R6, R6, 0x1 ;  /* 0x0000000106066836 */ /* 0x000fe40000000000 */
[----:B------:R-:W-:Y:S02]  /*07e0*/  IMAD.MOV.U32 R4, RZ, RZ, R2 ;  /* 0x000000ffff047224 */ /* 0x000fe400078e0002 */
[----:B------:R-:W-:Y:S01]  /*07f0*/  @!P1 IMAD.MOV R6, RZ, RZ, -R6 ;  /* 0x000000ffff069224 */ /* 0x000fe200078e0a06 */
[----:B-1----:R-:W-:Y:S01]  /*0800*/  LEA R2, P1, R3, UR4, 0x2 ;  /* 0x0000000403027c11 */ /* 0x002fe2000f8210ff */
[----:B------:R-:W-:Y:S01]  /*0810*/  @P0 VIADD R7, R7, 0x1 ;  /* 0x0000000107070836 */ /* 0x000fe20000000000 */
[----:B------:R-:W-:-:S02]  /*0820*/  @!P2 IADD3 R4, PT, PT, -R4, RZ, RZ ;  /* 0x000000ff0404a210 */ /* 0x000fc40007ffe1ff */
[C---:B------:R-:W-:Y:S01]  /*0830*/  SEL R6, R5.reuse, R6, !P4 ;  /* 0x0000000605067207 */ /* 0x040fe20006000000 */
[----:B------:R-:W-:Y:S01]  /*0840*/  @!P5 IMAD.MOV R7, RZ, RZ, -R7 ;  /* 0x000000ffff07d224 */ /* 0x000fe200078e0a07 */
[----:B------:R-:W-:Y:S01]  /*0850*/  SEL R4, R5, R4, !P4 ;  /* 0x0000000405047207 */ /* 0x000fe20006000000 */
[----:B------:R-:W-:-:S03]  /*0860*/  IMAD.X R3, RZ, RZ, UR5, P1 ;  /* 0x00000005ff037e24 */ /* 0x000fc600088e06ff */
[----:B------:R-:W-:Y:S01]  /*0870*/  IADD3 R0, PT, PT, RZ, -R4, RZ ;  /* 0x80000004ff007210 */ /* 0x000fe20007ffe0ff */
[----:B------:R-:W-:Y:S01]  /*0880*/  IMAD.MOV R4, RZ, RZ, -R6 ;  /* 0x000000ffff047224 */ /* 0x000fe200078e0a06 */
[----:B------:R-:W-:Y:S01]  /*0890*/  SEL R5, R5, R7, !P4 ;  /* 0x0000000705057207 */ /* 0x000fe20006000000 */
[----:B------:R-:W-:Y:S01]  /*08a0*/  IMAD.MOV.U32 R6, RZ, RZ, 0xff ;  /* 0x000000ffff067424 */ /* 0x000fe200078e00ff */
[----:B------:R-:W-:Y:S02]  /*08b0*/  PRMT R0, R0, 0x7710, RZ ;  /* 0x0000771000007816 */ /* 0x000fe400000000ff */
[----:B------:R-:W-:Y:S01]  /*08c0*/  PRMT R4, R4, 0x7710, RZ ;  /* 0x0000771004047816 */ /* 0x000fe200000000ff */
[----:B------:R-:W-:Y:S01]  /*08d0*/  STG.E.U8 desc[UR6][R2.64+0x2], R5 ;  /* 0x0000020502007986 */ /* 0x000fe2000c101106 */
[----:B------:R-:W-:-:S03]  /*08e0*/  IADD3 R7, PT, PT, R0, -0x80, RZ ;  /* 0xffffff8000077810 */ /* 0x000fc60007ffe0ff */
[----:B------:R-:W-:Y:S01]  /*08f0*/  VIADD R9, R4, 0xffffff80 ;  /* 0xffffff8004097836 */ /* 0x000fe20000000000 */
[----:B------:R-:W-:Y:S04]  /*0900*/  STG.E.U8 desc[UR6][R2.64+0x3], R6 ;  /* 0x0000030602007986 */ /* 0x000fe8000c101106 */
[----:B------:R-:W-:Y:S04]  /*0910*/  STG.E.U8 desc[UR6][R2.64], R7 ;  /* 0x0000000702007986 */ /* 0x000fe8000c101106 */
[----:B------:R-:W-:Y:S01]  /*0920*/  STG.E.U8 desc[UR6][R2.64+0x1], R9 ;  /* 0x0000010902007986 */ /* 0x000fe2000c101106 */
[----:B------:R-:W-:Y:S05]  /*0930*/  EXIT ;  /* 0x000000000000794d */ /* 0x000fea0003800000 */
        .weak           $__internal_0_$__cuda_sm20_sqrt_rn_f32_slowpath
        .type           $__internal_0_$__cuda_sm20_sqrt_rn_f32_slowpath,@function
        .size           $__internal_0_$__cuda_sm20_sqrt_rn_f32_slowpath,(.L_x_5 - $__internal_0_$__cuda_sm20_sqrt_rn_f32_slowpath)
$__internal_0_$__cuda_sm20_sqrt_rn_f32_slowpath:
[----:B------:R-:W-:-:S13]  /*0940*/  LOP3.LUT P0, RZ, R5, 0x7fffffff, RZ, 0xc0, !PT ;  /* 0x7fffffff05ff7812 */ /* 0x000fda000780c0ff */
[----:B------:R-:W-:Y:S05]  /*0950*/  @!P0 BRA `(.L_x_3) ;  /* 0x0000000000448947 */ /* 0x000fea0003800000 */
[----:B------:R-:W-:Y:S01]  /*0960*/  FSETP.GEU.FTZ.AND P0, PT, R5, RZ, PT ;  /* 0x000000ff0500720b */ /* 0x000fe20003f1e000 */
[----:B------:R-:W-:-:S12]  /*0970*/  IMAD.MOV.U32 R0, RZ, RZ, R5 ;  /* 0x000000ffff007224 */ /* 0x000fd800078e0005 */
[----:B------:R-:W-:Y:S01]  /*0980*/  @!P0 IMAD.MOV.U32 R5, RZ, RZ, 0x7fffffff ;  /* 0x7fffffffff058424 */ /* 0x000fe200078e00ff */
[----:B------:R-:W-:Y:S06]  /*0990*/  @!P0 BRA `(.L_x_3) ;  /* 0x0000000000348947 */ /* 0x000fec0003800000 */
[----:B------:R-:W-:-:S13]  /*09a0*/  FSETP.GTU.FTZ.AND P0, PT, |R0|, +INF , PT ;  /* 0x7f8000000000780b */ /* 0x000fda0003f1c200 */
[----:B------:R-:W-:Y:S01]  /*09b0*/  @P0 FADD.FTZ R5, R0, 1 ;  /* 0x3f80000000050421 */ /* 0x000fe20000010000 */
[----:B------:R-:W-:Y:S06]  /*09c0*/  @P0 BRA `(.L_x_3) ;  /* 0x0000000000280947 */ /* 0x000fec0003800000 */
[----:B------:R-:W-:-:S13]  /*09d0*/  FSETP.NEU.FTZ.AND P0, PT, |R0|, +INF , PT ;  /* 0x7f8000000000780b */ /* 0x000fda0003f1d200 */
[----:B------:R-:W-:-:S04]  /*09e0*/  @P0 FFMA R6, R0, 1.84467440737095516160e+19, RZ ;  /* 0x5f80000000060823 */ /* 0x000fc800000000ff */
[----:B------:R-:W0:Y:S02]  /*09f0*/  @P0 MUFU.RSQ R5, R6 ;  /* 0x0000000600050308 */ /* 0x000e240000001400 */
[----:B0-----:R-:W-:Y:S01]  /*0a00*/  @P0 FMUL.FTZ R7, R6, R5 ;  /* 0x0000000506070220 */ /* 0x001fe20000410000 */
[----:B------:R-:W-:Y:S01]  /*0a10*/  @P0 FMUL.FTZ R9, R5, 0.5 ;  /* 0x3f00000005090820 */ /* 0x000fe20000410000 */
[----:B------:R-:W-:Y:S02]  /*0a20*/  @!P0 MOV R5, R0 ;  /* 0x0000000000058202 */ /* 0x000fe40000000f00 */
[----:B------:R-:W-:-:S04]  /*0a30*/  @P0 FADD.FTZ R8, -R7, -RZ ;  /* 0x800000ff07080221 */ /* 0x000fc80000010100 */
[----:B------:R-:W-:-:S04]  /*0a40*/  @P0 FFMA R8, R7, R8, R6 ;  /* 0x0000000807080223 */ /* 0x000fc80000000006 */
[----:B------:R-:W-:-:S04]  /*0a50*/  @P0 FFMA R8, R8, R9, R7 ;  /* 0x0000000908080223 */ /* 0x000fc80000000007 */
[----:B------:R-:W-:-:S07]  /*0a60*/  @P0 FMUL.FTZ R5, R8, 2.3283064365386962891e-10 ;  /* 0x2f80000008050820 */ /* 0x000fce0000410000 */
.L_x_3:
[----:B------:R-:W-:Y:S02]  /*0a70*/  IMAD.MOV.U32 R6, RZ, RZ, R10 ;  /* 0x000000ffff067224 */ /* 0x000fe400078e000a */
[----:B------:R-:W-:-:S04]  /*0a80*/  IMAD.MOV.U32 R7, RZ, RZ, 0x0 ;  /* 0x00000000ff077424 */ /* 0x000fc800078e00ff */
[----:B------:R-:W-:Y:S05]  /*0a90*/  RET.REL.NODEC R6 `(_Z5SobelPKhPhjj) ;  /* 0xfffffff406587950 */ /* 0x000fea0003c3ffff */
.L_x_4:
[----:B------:R-:W-:-:S00]  /*0aa0*/  BRA `(.L_x_4) ;  /* 0xfffffffc00fc7947 */ /* 0x000fc0000383ffff */
[----:B------:R-:W-:-:S00]  /*0ab0*/  NOP ;  /* 0x0000000000007918 */ /* 0x000fc00000000000 */
        /* <DEDUP_REMOVED lines=12> */
.L_x_5:


//--------------------- .nv.shared._Z5SobelPKhPhjj --------------------------
	.section	.nv.shared._Z5SobelPKhPhjj,"aw",@nobits
	.sectionflags	@""
	.align	16
	.zero		1024


//--------------------- .nv.shared.reserved.0     --------------------------
	.section	.nv.shared.reserved.0,"aw",@nobits
	.weak		__nv_reservedSMEM_offset_0_alias
	.size		__nv_reservedSMEM_offset_0_alias, 0, 64
	.other		__nv_reservedSMEM_offset_0_alias,@"STO_CUDA_RESERVED_SHARED STV_DEFAULT"
__nv_reservedSMEM_offset_0_alias:
	.zero		0
	.zero		64


//--------------------- .nv.constant0._Z5SobelPKhPhjj --------------------------
	.section	.nv.constant0._Z5SobelPKhPhjj,"a",@progbits
	.sectionflags	@""
	.align	4
.nv.constant0._Z5SobelPKhPhjj:
	.zero		920


//--------------------- SYMBOLS --------------------------

	.type		.nv.reservedSmem.offset0,@object
	.size		.nv.reservedSmem.offset0,0x4
	.type		.nv.reservedSmem.cap,@object
	.size		.nv.reservedSmem.cap,0x4
